//
// Generated by NVIDIA NVVM Compiler
//
// Compiler Build ID: CL-36424714
// Cuda compilation tools, release 13.0, V13.0.88
// Based on NVVM 20.0.0
//

.version 9.0
.target sm_100
.address_size 64

	// .globl	_Z17add_matrices_fp16PK6__halfS1_PS_ii

.visible .entry _Z17add_matrices_fp16PK6__halfS1_PS_ii(
	.param .u64 .ptr .align 1 _Z17add_matrices_fp16PK6__halfS1_PS_ii_param_0,
	.param .u64 .ptr .align 1 _Z17add_matrices_fp16PK6__halfS1_PS_ii_param_1,
	.param .u64 .ptr .align 1 _Z17add_matrices_fp16PK6__halfS1_PS_ii_param_2,
	.param .u32 _Z17add_matrices_fp16PK6__halfS1_PS_ii_param_3,
	.param .u32 _Z17add_matrices_fp16PK6__halfS1_PS_ii_param_4
)
{
	.reg .pred 	%p<2>;
	.reg .b16 	%rs<4>;
	.reg .b32 	%r<8>;
	.reg .b64 	%rd<11>;

	ld.param.u64 	%rd1, [_Z17add_matrices_fp16PK6__halfS1_PS_ii_param_0];
	ld.param.u64 	%rd2, [_Z17add_matrices_fp16PK6__halfS1_PS_ii_param_1];
	ld.param.u64 	%rd3, [_Z17add_matrices_fp16PK6__halfS1_PS_ii_param_2];
	ld.param.u32 	%r2, [_Z17add_matrices_fp16PK6__halfS1_PS_ii_param_3];
	ld.param.u32 	%r3, [_Z17add_matrices_fp16PK6__halfS1_PS_ii_param_4];
	mov.u32 	%r4, %ctaid.x;
	mov.u32 	%r5, %ntid.x;
	mov.u32 	%r6, %tid.x;
	mad.lo.s32 	%r1, %r4, %r5, %r6;
	mul.lo.s32 	%r7, %r3, %r2;
	setp.ge.s32 	%p1, %r1, %r7;
	@%p1 bra 	$L__BB0_2;
	cvta.to.global.u64 	%rd4, %rd1;
	cvta.to.global.u64 	%rd5, %rd2;
	cvta.to.global.u64 	%rd6, %rd3;
	mul.wide.s32 	%rd7, %r1, 2;
	add.s64 	%rd8, %rd4, %rd7;
	ld.global.u16 	%rs2, [%rd8];
	add.s64 	%rd9, %rd5, %rd7;
	ld.global.u16 	%rs3, [%rd9];
	// begin inline asm
	{add.f16 %rs1,%rs2,%rs3;
}
	// end inline asm
	add.s64 	%rd10, %rd6, %rd7;
	st.global.u16 	[%rd10], %rs1;
$L__BB0_2:
	ret;

}


// ===== COMPILED SASS (sm_100) =====

	.target	sm_100

	.elftype	@"ET_EXEC"


//--------------------- .note.nv.tkinfo           --------------------------
	.section	.note.nv.tkinfo,"",@"SHT_NOTE"
	.sectionflags	@"SHF_NOTE_NV_TKINFO"
	.tkinfo
        /*0018*/ 	.word	0x00000002
        /*0030*/ 	.string	""
        /*0030*/ 	.string	"ptxas"
        /*0030*/ 	.string	"Cuda compilation tools, release 13.0, V13.0.88"
        /*0030*/ 	.string	"Build cuda_13.0.r13.0/compiler.36424714_0"
        /*0030*/ 	.string	"-arch sm_100 -m 64 "



//--------------------- .note.nv.cuinfo           --------------------------
	.section	.note.nv.cuinfo,"",@"SHT_NOTE"
	.sectionflags	@"SHF_NOTE_NV_CUINFO"
        /*0018*/ 	.short	0x0002
        /*001a*/ 	.short	0x0064
        /*001c*/ 	.short	0x0082
	.zero		2


//--------------------- .nv.info                  --------------------------
	.section	.nv.info,"",@"SHT_CUDA_INFO"
	.align	4


	//----- nvinfo : EIATTR_REGCOUNT
	.align		4
        /*0000*/ 	.byte	0x04, 0x2f
        /*0002*/ 	.short	(.L_1 - .L_0)
	.align		4
.L_0:
        /*0004*/ 	.word	index@(_Z17add_matrices_fp16PK6__halfS1_PS_ii)
        /*0008*/ 	.word	0x0000000c


	//----- nvinfo : EIATTR_FRAME_SIZE
	.align		4
.L_1:
        /*000c*/ 	.byte	0x04, 0x11
        /*000e*/ 	.short	(.L_3 - .L_2)
	.align		4
.L_2:
        /*0010*/ 	.word	index@(_Z17add_matrices_fp16PK6__halfS1_PS_ii)
        /*0014*/ 	.word	0x00000000


	//----- nvinfo : EIATTR_MIN_STACK_SIZE
	.align		4
.L_3:
        /*0018*/ 	.byte	0x04, 0x12
        /*001a*/ 	.short	(.L_5 - .L_4)
	.align		4
.L_4:
        /*001c*/ 	.word	index@(_Z17add_matrices_fp16PK6__halfS1_PS_ii)
        /*0020*/ 	.word	0x00000000
.L_5:


//--------------------- .nv.compat                --------------------------
	.section	.nv.compat,"",@"SHT_CUDA_COMPAT_INFO"
	.align	4
        /*0000*/ 	.byte	0x02, 0x09, 0x00, 0x00, 0x02, 0x02, 0x01, 0x00, 0x02, 0x05, 0x05, 0x00, 0x03, 0x07, 0x01, 0x01
        /*0010*/ 	.byte	0x02, 0x03, 0x00, 0x00, 0x02, 0x06, 0x01, 0x00, 0x04, 0x0b, 0x08, 0x00, 0x09, 0x00, 0x00, 0x00
        /*0020*/ 	.byte	0x00, 0x00, 0x00, 0x00


//--------------------- .nv.info._Z17add_matrices_fp16PK6__halfS1_PS_ii --------------------------
	.section	.nv.info._Z17add_matrices_fp16PK6__halfS1_PS_ii,"",@"SHT_CUDA_INFO"
	.sectionflags	@""
	.align	4


	//----- nvinfo : EIATTR_CUDA_API_VERSION
	.align		4
        /*0000*/ 	.byte	0x04, 0x37
        /*0002*/ 	.short	(.L_7 - .L_6)
.L_6:
        /*0004*/ 	.word	0x00000082


	//----- nvinfo : EIATTR_KPARAM_INFO
	.align		4
.L_7:
        /*0008*/ 	.byte	0x04, 0x17
        /*000a*/ 	.short	(.L_9 - .L_8)
.L_8:
        /*000c*/ 	.word	0x00000000
        /*0010*/ 	.short	0x0004
        /*0012*/ 	.short	0x001c
        /*0014*/ 	.byte	0x00, 0xf0, 0x11, 0x00


	//----- nvinfo : EIATTR_KPARAM_INFO
	.align		4
.L_9:
        /*0018*/ 	.byte	0x04, 0x17
        /*001a*/ 	.short	(.L_11 - .L_10)
.L_10:
        /*001c*/ 	.word	0x00000000
        /*0020*/ 	.short	0x0003
        /*0022*/ 	.short	0x0018
        /*0024*/ 	.byte	0x00, 0xf0, 0x11, 0x00


	//----- nvinfo : EIATTR_KPARAM_INFO
	.align		4
.L_11:
        /*0028*/ 	.byte	0x04, 0x17
        /*002a*/ 	.short	(.L_13 - .L_12)
.L_12:
        /*002c*/ 	.word	0x00000000
        /*0030*/ 	.short	0x0002
        /*0032*/ 	.short	0x0010
        /*0034*/ 	.byte	0x00, 0xf5, 0x21, 0x00


	//----- nvinfo : EIATTR_KPARAM_INFO
	.align		4
.L_13:
        /*0038*/ 	.byte	0x04, 0x17
        /*003a*/ 	.short	(.L_15 - .L_14)
.L_14:
        /*003c*/ 	.word	0x00000000
        /*0040*/ 	.short	0x0001
        /*0042*/ 	.short	0x0008
        /*0044*/ 	.byte	0x00, 0xf5, 0x21, 0x00


	//----- nvinfo : EIATTR_KPARAM_INFO
	.align		4
.L_15:
        /*0048*/ 	.byte	0x04, 0x17
        /*004a*/ 	.short	(.L_17 - .L_16)
.L_16:
        /*004c*/ 	.word	0x00000000
        /*0050*/ 	.short	0x0000
        /*0052*/ 	.short	0x0000
        /*0054*/ 	.byte	0x00, 0xf5, 0x21, 0x00


	//----- nvinfo : EIATTR_SPARSE_MMA_MASK
	.align		4
.L_17:
        /*0058*/ 	.byte	0x03, 0x50
        /*005a*/ 	.short	0x0000


	//----- nvinfo : EIATTR_MAXREG_COUNT
	.align		4
        /*005c*/ 	.byte	0x03, 0x1b
        /*005e*/ 	.short	0x00ff


	//----- nvinfo : EIATTR_MERCURY_ISA_VERSION
	.align		4
        /*0060*/ 	.byte	0x03, 0x5f
        /*0062*/ 	.short	0x0101


	//----- nvinfo : EIATTR_VRC_CTA_INIT_COUNT
	.align		4
        /*0064*/ 	.byte	0x02, 0x4a
	.zero		1
	.zero		1


	//----- nvinfo : EIATTR_EXIT_INSTR_OFFSETS
	.align		4
        /*0068*/ 	.byte	0x04, 0x1c
        /*006a*/ 	.short	(.L_19 - .L_18)


	//   ....[0]....
.L_18:
        /*006c*/ 	.word	0x00000080


	//   ....[1]....
        /*0070*/ 	.word	0x00000140


	//----- nvinfo : EIATTR_CBANK_PARAM_SIZE
	.align		4
.L_19:
        /*0074*/ 	.byte	0x03, 0x19
        /*0076*/ 	.short	0x0020


	//----- nvinfo : EIATTR_PARAM_CBANK
	.align		4
        /*0078*/ 	.byte	0x04, 0x0a
        /*007a*/ 	.short	(.L_21 - .L_20)
	.align		4
.L_20:
        /*007c*/ 	.word	index@(.nv.constant0._Z17add_matrices_fp16PK6__halfS1_PS_ii)
        /*0080*/ 	.short	0x0380
        /*0082*/ 	.short	0x0020


	//----- nvinfo : EIATTR_SW_WAR
	.align		4
.L_21:
        /*0084*/ 	.byte	0x04, 0x36
        /*0086*/ 	.short	(.L_23 - .L_22)
.L_22:
        /*0088*/ 	.word	0x00000008
.L_23:


//--------------------- .nv.callgraph             --------------------------
	.section	.nv.callgraph,"",@"SHT_CUDA_CALLGRAPH"
	.align	4
	.sectionentsize	8
	.align		4
        /*0000*/ 	.word	0x00000000
	.align		4
        /*0004*/ 	.word	0xffffffff
	.align		4
        /*0008*/ 	.word	0x00000000
	.align		4
        /*000c*/ 	.word	0xfffffffe
	.align		4
        /*0010*/ 	.word	0x00000000
	.align		4
        /*0014*/ 	.word	0xfffffffd
	.align		4
        /*0018*/ 	.word	0x00000000
	.align		4
        /*001c*/ 	.word	0xfffffffc


//--------------------- .text._Z17add_matrices_fp16PK6__halfS1_PS_ii --------------------------
	.section	.text._Z17add_matrices_fp16PK6__halfS1_PS_ii,"ax",@progbits
	.align	128
        .global         _Z17add_matrices_fp16PK6__halfS1_PS_ii
        .type           _Z17add_matrices_fp16PK6__halfS1_PS_ii,@function
        .size           _Z17add_matrices_fp16PK6__halfS1_PS_ii,(.L_x_1 - _Z17add_matrices_fp16PK6__halfS1_PS_ii)
        .other          _Z17add_matrices_fp16PK6__halfS1_PS_ii,@"STO_CUDA_ENTRY STV_DEFAULT"
_Z17add_matrices_fp16PK6__halfS1_PS_ii:
.text._Z17add_matrices_fp16PK6__halfS1_PS_ii:
[----:B------:R-:W-:Y:S01]  /*0000*/  LDC R1, c[0x0][0x37c] ;  /* 0x0000df00ff017b82 */ /* 0x000fe20000000800 */
[----:B------:R-:W0:Y:S07]  /*0010*/  S2R R0, SR_TID.X ;  /* 0x0000000000007919 */ /* 0x000e2e0000002100 */
[----:B------:R-:W0:Y:S01]  /*0020*/  S2UR UR6, SR_CTAID.X ;  /* 0x00000000000679c3 */ /* 0x000e220000002500 */
[----:B------:R-:W1:Y:S07]  /*0030*/  LDCU.64 UR4, c[0x0][0x398] ;  /* 0x00007300ff0477ac */ /* 0x000e6e0008000a00 */
[----:B------:R-:W0:Y:S01]  /*0040*/  LDC R9, c[0x0][0x360] ;  /* 0x0000d800ff097b82 */ /* 0x000e220000000800 */
[----:B-1----:R-:W-:Y:S01]  /*0050*/  UIMAD UR4, UR5, UR4, URZ ;  /* 0x00000004050472a4 */ /* 0x002fe2000f8e02ff */
[----:B0-----:R-:W-:-:S05]  /*0060*/  IMAD R9, R9, UR6, R0 ;  /* 0x0000000609097c24 */ /* 0x001fca000f8e0200 */
[----:B------:R-:W-:-:S13]  /*0070*/  ISETP.GE.AND P0, PT, R9, UR4, PT ;  /* 0x0000000409007c0c */ /* 0x000fda000bf06270 */
[----:B------:R-:W-:Y:S05]  /*0080*/  @P0 EXIT ;  /* 0x000000000000094d */ /* 0x000fea0003800000 */
[----:B------:R-:W0:Y:S01]  /*0090*/  LDC.64 R2, c[0x0][0x380] ;  /* 0x0000e000ff027b82 */ /* 0x000e220000000a00 */
[----:B------:R-:W1:Y:S07]  /*00a0*/  LDCU.64 UR4, c[0x0][0x358] ;  /* 0x00006b00ff0477ac */ /* 0x000e6e0008000a00 */
[----:B------:R-:W2:Y:S08]  /*00b0*/  LDC.64 R4, c[0x0][0x388] ;  /* 0x0000e200ff047b82 */ /* 0x000eb00000000a00 */
[----:B------:R-:W3:Y:S01]  /*00c0*/  LDC.64 R6, c[0x0][0x390] ;  /* 0x0000e400ff067b82 */ /* 0x000ee20000000a00 */
[----:B0-----:R-:W-:-:S06]  /*00d0*/  IMAD.WIDE R2, R9, 0x2, R2 ;  /* 0x0000000209027825 */ /* 0x001fcc00078e0202 */
[----:B-1----:R-:W4:Y:S01]  /*00e0*/  LDG.E.U16 R2, desc[UR4][R2.64] ;  /* 0x0000000402027981 */ /* 0x002f22000c1e1500 */
[----:B--2---:R-:W-:-:S06]  /*00f0*/  IMAD.WIDE R4, R9, 0x2, R4 ;  /* 0x0000000209047825 */ /* 0x004fcc00078e0204 */
[----:B------:R-:W4:Y:S01]  /*0100*/  LDG.E.U16 R5, desc[UR4][R4.64] ;  /* 0x0000000404057981 */ /* 0x000f22000c1e1500 */
[----:B---3--:R-:W-:-:S04]  /*0110*/  IMAD.WIDE R6, R9, 0x2, R6 ;  /* 0x0000000209067825 */ /* 0x008fc800078e0206 */
[----:B----4-:R-:W-:-:S05]  /*0120*/  HADD2 R5, R2.H0_H0, R5.H0_H0 ;  /* 0x2000000502057230 */ /* 0x010fca0000000800 */
[----:B------:R-:W-:Y:S01]  /*0130*/  STG.E.U16 desc[UR4][R6.64], R5 ;  /* 0x0000000506007986 */ /* 0x000fe2000c101504 */
[----:B------:R-:W-:Y:S05]  /*0140*/  EXIT ;  /* 0x000000000000794d */ /* 0x000fea0003800000 */
.L_x_0:
[----:B------:R-:W-:-:S00]  /*0150*/  BRA `(.L_x_0) ;  /* 0xfffffffc00fc7947 */ /* 0x000fc0000383ffff */
[----:B------:R-:W-:-:S00]  /*0160*/  NOP ;  /* 0x0000000000007918 */ /* 0x000fc00000000000 */
        /* <DEDUP_REMOVED lines=9> */
.L_x_1:


//--------------------- .nv.shared.reserved.0     --------------------------
	.section	.nv.shared.reserved.0,"aw",@nobits
	.weak		__nv_reservedSMEM_offset_0_alias
	.size		__nv_reservedSMEM_offset_0_alias, 0, 64
	.other		__nv_reservedSMEM_offset_0_alias,@"STO_CUDA_RESERVED_SHARED STV_DEFAULT"
__nv_reservedSMEM_offset_0_alias:
	.zero		0
	.zero		64


//--------------------- .nv.constant0._Z17add_matrices_fp16PK6__halfS1_PS_ii --------------------------
	.section	.nv.constant0._Z17add_matrices_fp16PK6__halfS1_PS_ii,"a",@progbits
	.sectionflags	@""
	.align	4
.nv.constant0._Z17add_matrices_fp16PK6__halfS1_PS_ii:
	.zero		928


//--------------------- SYMBOLS --------------------------

	.type		.nv.reservedSmem.offset0,@object
	.size		.nv.reservedSmem.offset0,0x4
